//
// Generated by NVIDIA NVVM Compiler
//
// Compiler Build ID: CL-36424714
// Cuda compilation tools, release 13.0, V13.0.88
// Based on NVVM 20.0.0
//

.version 9.0
.target sm_100
.address_size 64

	// .globl	mymatmul_kernel0
// _ZZ16mymatmul_kernel0E11data_shared has been demoted
// _ZZ16mymatmul_kernel0E13kernel_shared has been demoted

.visible .entry mymatmul_kernel0(
	.param .u64 .ptr .align 1 mymatmul_kernel0_param_0,
	.param .u64 .ptr .align 1 mymatmul_kernel0_param_1,
	.param .u64 .ptr .align 1 mymatmul_kernel0_param_2
)
.maxntid 1024
{
	.local .align 16 .b8 	__local_depot0[4096];
	.reg .b64 	%SP;
	.reg .b64 	%SPL;
	.reg .pred 	%p<6>;
	.reg .b32 	%r<66>;
	.reg .b32 	%f<395>;
	.reg .b64 	%rd<28>;
	// demoted variable
	.shared .align 4 .b8 _ZZ16mymatmul_kernel0E11data_shared[4096];
	// demoted variable
	.shared .align 4 .b8 _ZZ16mymatmul_kernel0E13kernel_shared[16384];
	mov.u64 	%SPL, __local_depot0;
	ld.param.u64 	%rd9, [mymatmul_kernel0_param_0];
	add.u64 	%rd1, %SPL, 0;
	mov.b32 	%r59, 0;
$L__BB0_1:
	shl.b32 	%r22, %r59, 5;
	mul.wide.u32 	%rd13, %r22, 4;
	add.s64 	%rd14, %rd1, %rd13;
	mov.f32 	%f65, 0f00000000;
	st.local.v4.f32 	[%rd14], {%f65, %f65, %f65, %f65};
	st.local.v4.f32 	[%rd14+2048], {%f65, %f65, %f65, %f65};
	st.local.v4.f32 	[%rd14+16], {%f65, %f65, %f65, %f65};
	st.local.v4.f32 	[%rd14+2064], {%f65, %f65, %f65, %f65};
	st.local.v4.f32 	[%rd14+32], {%f65, %f65, %f65, %f65};
	st.local.v4.f32 	[%rd14+2080], {%f65, %f65, %f65, %f65};
	st.local.v4.f32 	[%rd14+48], {%f65, %f65, %f65, %f65};
	st.local.v4.f32 	[%rd14+2096], {%f65, %f65, %f65, %f65};
	st.local.v4.f32 	[%rd14+64], {%f65, %f65, %f65, %f65};
	st.local.v4.f32 	[%rd14+2112], {%f65, %f65, %f65, %f65};
	st.local.v4.f32 	[%rd14+80], {%f65, %f65, %f65, %f65};
	st.local.v4.f32 	[%rd14+2128], {%f65, %f65, %f65, %f65};
	st.local.v4.f32 	[%rd14+96], {%f65, %f65, %f65, %f65};
	st.local.v4.f32 	[%rd14+2144], {%f65, %f65, %f65, %f65};
	st.local.v4.f32 	[%rd14+112], {%f65, %f65, %f65, %f65};
	st.local.v4.f32 	[%rd14+2160], {%f65, %f65, %f65, %f65};
	add.s32 	%r59, %r59, 1;
	setp.ne.s32 	%p1, %r59, 16;
	@%p1 bra 	$L__BB0_1;
	mov.u32 	%r3, %tid.x;
	mov.u32 	%r24, %ctaid.x;
	shl.b32 	%r4, %r24, 11;
	shr.u32 	%r25, %r3, 1;
	and.b32  	%r5, %r25, 480;
	shl.b32 	%r26, %r3, 7;
	and.b32  	%r27, %r26, 8064;
	mov.u32 	%r28, _ZZ16mymatmul_kernel0E13kernel_shared;
	add.s32 	%r6, %r28, %r27;
	add.s64 	%rd27, %rd1, 2048;
	cvta.to.global.u64 	%rd3, %rd9;
	mov.b32 	%r60, 0;
$L__BB0_3:
	ld.param.u64 	%rd24, [mymatmul_kernel0_param_1];
	shl.b32 	%r30, %r3, 1;
	and.b32  	%r31, %r30, 1920;
	mov.u32 	%r32, _ZZ16mymatmul_kernel0E11data_shared;
	add.s32 	%r33, %r31, %r32;
	add.s32 	%r61, %r33, 2048;
	bar.sync 	0;
	shl.b32 	%r34, %r60, 1;
	shl.b32 	%r35, %r3, 9;
	or.b32  	%r36, %r35, %r3;
	and.b32  	%r37, %r36, 523265;
	add.s32 	%r38, %r37, %r34;
	mul.wide.u32 	%rd15, %r38, 4;
	add.s64 	%rd16, %rd3, %rd15;
	ld.global.nc.f32 	%f66, [%rd16];
	shl.b32 	%r39, %r3, 2;
	add.s32 	%r40, %r32, %r39;
	st.shared.f32 	[%r40], %f66;
	shl.b32 	%r41, %r60, 13;
	add.s32 	%r42, %r4, %r3;
	add.s32 	%r43, %r42, %r41;
	cvta.to.global.u64 	%rd17, %rd24;
	mul.wide.u32 	%rd18, %r43, 4;
	add.s64 	%rd19, %rd17, %rd18;
	ld.global.nc.f32 	%f67, [%rd19];
	mov.u32 	%r44, _ZZ16mymatmul_kernel0E13kernel_shared;
	add.s32 	%r45, %r44, %r39;
	st.shared.f32 	[%r45], %f67;
	ld.global.nc.f32 	%f68, [%rd19+4096];
	st.shared.f32 	[%r45+4096], %f68;
	ld.global.nc.f32 	%f69, [%rd19+16384];
	st.shared.f32 	[%r45+8192], %f69;
	ld.global.nc.f32 	%f70, [%rd19+20480];
	st.shared.f32 	[%r45+12288], %f70;
	bar.sync 	0;
	ld.shared.f32 	%f1, [%r6];
	ld.shared.f32 	%f2, [%r6+4];
	ld.shared.f32 	%f3, [%r6+8];
	ld.shared.f32 	%f4, [%r6+12];
	ld.shared.f32 	%f5, [%r6+16];
	ld.shared.f32 	%f6, [%r6+20];
	ld.shared.f32 	%f7, [%r6+24];
	ld.shared.f32 	%f8, [%r6+28];
	ld.shared.f32 	%f9, [%r6+32];
	ld.shared.f32 	%f10, [%r6+36];
	ld.shared.f32 	%f11, [%r6+40];
	ld.shared.f32 	%f12, [%r6+44];
	ld.shared.f32 	%f13, [%r6+48];
	ld.shared.f32 	%f14, [%r6+52];
	ld.shared.f32 	%f15, [%r6+56];
	ld.shared.f32 	%f16, [%r6+60];
	ld.shared.f32 	%f17, [%r6+64];
	ld.shared.f32 	%f18, [%r6+68];
	ld.shared.f32 	%f19, [%r6+72];
	ld.shared.f32 	%f20, [%r6+76];
	ld.shared.f32 	%f21, [%r6+80];
	ld.shared.f32 	%f22, [%r6+84];
	ld.shared.f32 	%f23, [%r6+88];
	ld.shared.f32 	%f24, [%r6+92];
	ld.shared.f32 	%f25, [%r6+96];
	ld.shared.f32 	%f26, [%r6+100];
	ld.shared.f32 	%f27, [%r6+104];
	ld.shared.f32 	%f28, [%r6+108];
	ld.shared.f32 	%f29, [%r6+112];
	ld.shared.f32 	%f30, [%r6+116];
	ld.shared.f32 	%f31, [%r6+120];
	ld.shared.f32 	%f32, [%r6+124];
	mov.b32 	%r62, 0;
	mov.u64 	%rd26, %rd27;
$L__BB0_4:
	ld.shared.f32 	%f71, [%r61];
	ld.shared.f32 	%f72, [%r61+-2048];
	ld.local.v4.f32 	{%f73, %f74, %f75, %f76}, [%rd26+-2048];
	fma.rn.f32 	%f77, %f72, %f1, %f73;
	ld.local.v4.f32 	{%f78, %f79, %f80, %f81}, [%rd26];
	fma.rn.f32 	%f82, %f71, %f1, %f78;
	fma.rn.f32 	%f83, %f72, %f2, %f74;
	fma.rn.f32 	%f84, %f71, %f2, %f79;
	fma.rn.f32 	%f85, %f72, %f3, %f75;
	fma.rn.f32 	%f86, %f71, %f3, %f80;
	fma.rn.f32 	%f87, %f72, %f4, %f76;
	st.local.v4.f32 	[%rd26+-2048], {%f77, %f83, %f85, %f87};
	fma.rn.f32 	%f88, %f71, %f4, %f81;
	st.local.v4.f32 	[%rd26], {%f82, %f84, %f86, %f88};
	ld.local.v4.f32 	{%f89, %f90, %f91, %f92}, [%rd26+-2032];
	fma.rn.f32 	%f93, %f72, %f5, %f89;
	ld.local.v4.f32 	{%f94, %f95, %f96, %f97}, [%rd26+16];
	fma.rn.f32 	%f98, %f71, %f5, %f94;
	fma.rn.f32 	%f99, %f72, %f6, %f90;
	fma.rn.f32 	%f100, %f71, %f6, %f95;
	fma.rn.f32 	%f101, %f72, %f7, %f91;
	fma.rn.f32 	%f102, %f71, %f7, %f96;
	fma.rn.f32 	%f103, %f72, %f8, %f92;
	st.local.v4.f32 	[%rd26+-2032], {%f93, %f99, %f101, %f103};
	fma.rn.f32 	%f104, %f71, %f8, %f97;
	st.local.v4.f32 	[%rd26+16], {%f98, %f100, %f102, %f104};
	ld.local.v4.f32 	{%f105, %f106, %f107, %f108}, [%rd26+-2016];
	fma.rn.f32 	%f109, %f72, %f9, %f105;
	ld.local.v4.f32 	{%f110, %f111, %f112, %f113}, [%rd26+32];
	fma.rn.f32 	%f114, %f71, %f9, %f110;
	fma.rn.f32 	%f115, %f72, %f10, %f106;
	fma.rn.f32 	%f116, %f71, %f10, %f111;
	fma.rn.f32 	%f117, %f72, %f11, %f107;
	fma.rn.f32 	%f118, %f71, %f11, %f112;
	fma.rn.f32 	%f119, %f72, %f12, %f108;
	st.local.v4.f32 	[%rd26+-2016], {%f109, %f115, %f117, %f119};
	fma.rn.f32 	%f120, %f71, %f12, %f113;
	st.local.v4.f32 	[%rd26+32], {%f114, %f116, %f118, %f120};
	ld.local.v4.f32 	{%f121, %f122, %f123, %f124}, [%rd26+-2000];
	fma.rn.f32 	%f125, %f72, %f13, %f121;
	ld.local.v4.f32 	{%f126, %f127, %f128, %f129}, [%rd26+48];
	fma.rn.f32 	%f130, %f71, %f13, %f126;
	fma.rn.f32 	%f131, %f72, %f14, %f122;
	fma.rn.f32 	%f132, %f71, %f14, %f127;
	fma.rn.f32 	%f133, %f72, %f15, %f123;
	fma.rn.f32 	%f134, %f71, %f15, %f128;
	fma.rn.f32 	%f135, %f72, %f16, %f124;
	st.local.v4.f32 	[%rd26+-2000], {%f125, %f131, %f133, %f135};
	fma.rn.f32 	%f136, %f71, %f16, %f129;
	st.local.v4.f32 	[%rd26+48], {%f130, %f132, %f134, %f136};
	ld.local.v4.f32 	{%f137, %f138, %f139, %f140}, [%rd26+-1984];
	fma.rn.f32 	%f141, %f72, %f17, %f137;
	ld.local.v4.f32 	{%f142, %f143, %f144, %f145}, [%rd26+64];
	fma.rn.f32 	%f146, %f71, %f17, %f142;
	fma.rn.f32 	%f147, %f72, %f18, %f138;
	fma.rn.f32 	%f148, %f71, %f18, %f143;
	fma.rn.f32 	%f149, %f72, %f19, %f139;
	fma.rn.f32 	%f150, %f71, %f19, %f144;
	fma.rn.f32 	%f151, %f72, %f20, %f140;
	st.local.v4.f32 	[%rd26+-1984], {%f141, %f147, %f149, %f151};
	fma.rn.f32 	%f152, %f71, %f20, %f145;
	st.local.v4.f32 	[%rd26+64], {%f146, %f148, %f150, %f152};
	ld.local.v4.f32 	{%f153, %f154, %f155, %f156}, [%rd26+-1968];
	fma.rn.f32 	%f157, %f72, %f21, %f153;
	ld.local.v4.f32 	{%f158, %f159, %f160, %f161}, [%rd26+80];
	fma.rn.f32 	%f162, %f71, %f21, %f158;
	fma.rn.f32 	%f163, %f72, %f22, %f154;
	fma.rn.f32 	%f164, %f71, %f22, %f159;
	fma.rn.f32 	%f165, %f72, %f23, %f155;
	fma.rn.f32 	%f166, %f71, %f23, %f160;
	fma.rn.f32 	%f167, %f72, %f24, %f156;
	st.local.v4.f32 	[%rd26+-1968], {%f157, %f163, %f165, %f167};
	fma.rn.f32 	%f168, %f71, %f24, %f161;
	st.local.v4.f32 	[%rd26+80], {%f162, %f164, %f166, %f168};
	ld.local.v4.f32 	{%f169, %f170, %f171, %f172}, [%rd26+-1952];
	fma.rn.f32 	%f173, %f72, %f25, %f169;
	ld.local.v4.f32 	{%f174, %f175, %f176, %f177}, [%rd26+96];
	fma.rn.f32 	%f178, %f71, %f25, %f174;
	fma.rn.f32 	%f179, %f72, %f26, %f170;
	fma.rn.f32 	%f180, %f71, %f26, %f175;
	fma.rn.f32 	%f181, %f72, %f27, %f171;
	fma.rn.f32 	%f182, %f71, %f27, %f176;
	fma.rn.f32 	%f183, %f72, %f28, %f172;
	st.local.v4.f32 	[%rd26+-1952], {%f173, %f179, %f181, %f183};
	fma.rn.f32 	%f184, %f71, %f28, %f177;
	st.local.v4.f32 	[%rd26+96], {%f178, %f180, %f182, %f184};
	ld.local.v4.f32 	{%f185, %f186, %f187, %f188}, [%rd26+-1936];
	fma.rn.f32 	%f189, %f72, %f29, %f185;
	ld.local.v4.f32 	{%f190, %f191, %f192, %f193}, [%rd26+112];
	fma.rn.f32 	%f194, %f71, %f29, %f190;
	fma.rn.f32 	%f195, %f72, %f30, %f186;
	fma.rn.f32 	%f196, %f71, %f30, %f191;
	fma.rn.f32 	%f197, %f72, %f31, %f187;
	fma.rn.f32 	%f198, %f71, %f31, %f192;
	fma.rn.f32 	%f199, %f72, %f32, %f188;
	st.local.v4.f32 	[%rd26+-1936], {%f189, %f195, %f197, %f199};
	fma.rn.f32 	%f200, %f71, %f32, %f193;
	st.local.v4.f32 	[%rd26+112], {%f194, %f196, %f198, %f200};
	add.s32 	%r62, %r62, 1;
	add.s32 	%r61, %r61, 8;
	add.s64 	%rd26, %rd26, 128;
	setp.ne.s32 	%p2, %r62, 16;
	@%p2 bra 	$L__BB0_4;
	ld.shared.f32 	%f33, [%r6+8192];
	ld.shared.f32 	%f34, [%r6+8196];
	ld.shared.f32 	%f35, [%r6+8200];
	ld.shared.f32 	%f36, [%r6+8204];
	ld.shared.f32 	%f37, [%r6+8208];
	ld.shared.f32 	%f38, [%r6+8212];
	ld.shared.f32 	%f39, [%r6+8216];
	ld.shared.f32 	%f40, [%r6+8220];
	ld.shared.f32 	%f41, [%r6+8224];
	ld.shared.f32 	%f42, [%r6+8228];
	ld.shared.f32 	%f43, [%r6+8232];
	ld.shared.f32 	%f44, [%r6+8236];
	ld.shared.f32 	%f45, [%r6+8240];
	ld.shared.f32 	%f46, [%r6+8244];
	ld.shared.f32 	%f47, [%r6+8248];
	ld.shared.f32 	%f48, [%r6+8252];
	ld.shared.f32 	%f49, [%r6+8256];
	ld.shared.f32 	%f50, [%r6+8260];
	ld.shared.f32 	%f51, [%r6+8264];
	ld.shared.f32 	%f52, [%r6+8268];
	ld.shared.f32 	%f53, [%r6+8272];
	ld.shared.f32 	%f54, [%r6+8276];
	ld.shared.f32 	%f55, [%r6+8280];
	ld.shared.f32 	%f56, [%r6+8284];
	ld.shared.f32 	%f57, [%r6+8288];
	ld.shared.f32 	%f58, [%r6+8292];
	ld.shared.f32 	%f59, [%r6+8296];
	ld.shared.f32 	%f60, [%r6+8300];
	ld.shared.f32 	%f61, [%r6+8304];
	ld.shared.f32 	%f62, [%r6+8308];
	ld.shared.f32 	%f63, [%r6+8312];
	ld.shared.f32 	%f64, [%r6+8316];
	mov.b32 	%r63, 0;
$L__BB0_6:
	shl.b32 	%r47, %r63, 1;
	add.s32 	%r48, %r5, %r47;
	shl.b32 	%r49, %r48, 2;
	mov.u32 	%r50, _ZZ16mymatmul_kernel0E11data_shared;
	add.s32 	%r51, %r49, %r50;
	ld.shared.f32 	%f201, [%r51+2052];
	ld.shared.f32 	%f202, [%r51+4];
	shl.b32 	%r52, %r63, 5;
	mul.wide.u32 	%rd20, %r52, 4;
	add.s64 	%rd21, %rd1, %rd20;
	ld.local.v4.f32 	{%f203, %f204, %f205, %f206}, [%rd21];
	fma.rn.f32 	%f207, %f202, %f33, %f203;
	ld.local.v4.f32 	{%f208, %f209, %f210, %f211}, [%rd21+2048];
	fma.rn.f32 	%f212, %f201, %f33, %f208;
	fma.rn.f32 	%f213, %f202, %f34, %f204;
	fma.rn.f32 	%f214, %f201, %f34, %f209;
	fma.rn.f32 	%f215, %f202, %f35, %f205;
	fma.rn.f32 	%f216, %f201, %f35, %f210;
	fma.rn.f32 	%f217, %f202, %f36, %f206;
	st.local.v4.f32 	[%rd21], {%f207, %f213, %f215, %f217};
	fma.rn.f32 	%f218, %f201, %f36, %f211;
	st.local.v4.f32 	[%rd21+2048], {%f212, %f214, %f216, %f218};
	ld.local.v4.f32 	{%f219, %f220, %f221, %f222}, [%rd21+16];
	fma.rn.f32 	%f223, %f202, %f37, %f219;
	ld.local.v4.f32 	{%f224, %f225, %f226, %f227}, [%rd21+2064];
	fma.rn.f32 	%f228, %f201, %f37, %f224;
	fma.rn.f32 	%f229, %f202, %f38, %f220;
	fma.rn.f32 	%f230, %f201, %f38, %f225;
	fma.rn.f32 	%f231, %f202, %f39, %f221;
	fma.rn.f32 	%f232, %f201, %f39, %f226;
	fma.rn.f32 	%f233, %f202, %f40, %f222;
	st.local.v4.f32 	[%rd21+16], {%f223, %f229, %f231, %f233};
	fma.rn.f32 	%f234, %f201, %f40, %f227;
	st.local.v4.f32 	[%rd21+2064], {%f228, %f230, %f232, %f234};
	ld.local.v4.f32 	{%f235, %f236, %f237, %f238}, [%rd21+32];
	fma.rn.f32 	%f239, %f202, %f41, %f235;
	ld.local.v4.f32 	{%f240, %f241, %f242, %f243}, [%rd21+2080];
	fma.rn.f32 	%f244, %f201, %f41, %f240;
	fma.rn.f32 	%f245, %f202, %f42, %f236;
	fma.rn.f32 	%f246, %f201, %f42, %f241;
	fma.rn.f32 	%f247, %f202, %f43, %f237;
	fma.rn.f32 	%f248, %f201, %f43, %f242;
	fma.rn.f32 	%f249, %f202, %f44, %f238;
	st.local.v4.f32 	[%rd21+32], {%f239, %f245, %f247, %f249};
	fma.rn.f32 	%f250, %f201, %f44, %f243;
	st.local.v4.f32 	[%rd21+2080], {%f244, %f246, %f248, %f250};
	ld.local.v4.f32 	{%f251, %f252, %f253, %f254}, [%rd21+48];
	fma.rn.f32 	%f255, %f202, %f45, %f251;
	ld.local.v4.f32 	{%f256, %f257, %f258, %f259}, [%rd21+2096];
	fma.rn.f32 	%f260, %f201, %f45, %f256;
	fma.rn.f32 	%f261, %f202, %f46, %f252;
	fma.rn.f32 	%f262, %f201, %f46, %f257;
	fma.rn.f32 	%f263, %f202, %f47, %f253;
	fma.rn.f32 	%f264, %f201, %f47, %f258;
	fma.rn.f32 	%f265, %f202, %f48, %f254;
	st.local.v4.f32 	[%rd21+48], {%f255, %f261, %f263, %f265};
	fma.rn.f32 	%f266, %f201, %f48, %f259;
	st.local.v4.f32 	[%rd21+2096], {%f260, %f262, %f264, %f266};
	ld.local.v4.f32 	{%f267, %f268, %f269, %f270}, [%rd21+64];
	fma.rn.f32 	%f271, %f202, %f49, %f267;
	ld.local.v4.f32 	{%f272, %f273, %f274, %f275}, [%rd21+2112];
	fma.rn.f32 	%f276, %f201, %f49, %f272;
	fma.rn.f32 	%f277, %f202, %f50, %f268;
	fma.rn.f32 	%f278, %f201, %f50, %f273;
	fma.rn.f32 	%f279, %f202, %f51, %f269;
	fma.rn.f32 	%f280, %f201, %f51, %f274;
	fma.rn.f32 	%f281, %f202, %f52, %f270;
	st.local.v4.f32 	[%rd21+64], {%f271, %f277, %f279, %f281};
	fma.rn.f32 	%f282, %f201, %f52, %f275;
	st.local.v4.f32 	[%rd21+2112], {%f276, %f278, %f280, %f282};
	ld.local.v4.f32 	{%f283, %f284, %f285, %f286}, [%rd21+80];
	fma.rn.f32 	%f287, %f202, %f53, %f283;
	ld.local.v4.f32 	{%f288, %f289, %f290, %f291}, [%rd21+2128];
	fma.rn.f32 	%f292, %f201, %f53, %f288;
	fma.rn.f32 	%f293, %f202, %f54, %f284;
	fma.rn.f32 	%f294, %f201, %f54, %f289;
	fma.rn.f32 	%f295, %f202, %f55, %f285;
	fma.rn.f32 	%f296, %f201, %f55, %f290;
	fma.rn.f32 	%f297, %f202, %f56, %f286;
	st.local.v4.f32 	[%rd21+80], {%f287, %f293, %f295, %f297};
	fma.rn.f32 	%f298, %f201, %f56, %f291;
	st.local.v4.f32 	[%rd21+2128], {%f292, %f294, %f296, %f298};
	ld.local.v4.f32 	{%f299, %f300, %f301, %f302}, [%rd21+96];
	fma.rn.f32 	%f303, %f202, %f57, %f299;
	ld.local.v4.f32 	{%f304, %f305, %f306, %f307}, [%rd21+2144];
	fma.rn.f32 	%f308, %f201, %f57, %f304;
	fma.rn.f32 	%f309, %f202, %f58, %f300;
	fma.rn.f32 	%f310, %f201, %f58, %f305;
	fma.rn.f32 	%f311, %f202, %f59, %f301;
	fma.rn.f32 	%f312, %f201, %f59, %f306;
	fma.rn.f32 	%f313, %f202, %f60, %f302;
	st.local.v4.f32 	[%rd21+96], {%f303, %f309, %f311, %f313};
	fma.rn.f32 	%f314, %f201, %f60, %f307;
	st.local.v4.f32 	[%rd21+2144], {%f308, %f310, %f312, %f314};
	ld.local.v4.f32 	{%f315, %f316, %f317, %f318}, [%rd21+112];
	fma.rn.f32 	%f319, %f202, %f61, %f315;
	ld.local.v4.f32 	{%f320, %f321, %f322, %f323}, [%rd21+2160];
	fma.rn.f32 	%f324, %f201, %f61, %f320;
	fma.rn.f32 	%f325, %f202, %f62, %f316;
	fma.rn.f32 	%f326, %f201, %f62, %f321;
	fma.rn.f32 	%f327, %f202, %f63, %f317;
	fma.rn.f32 	%f328, %f201, %f63, %f322;
	fma.rn.f32 	%f329, %f202, %f64, %f318;
	st.local.v4.f32 	[%rd21+112], {%f319, %f325, %f327, %f329};
	fma.rn.f32 	%f330, %f201, %f64, %f323;
	st.local.v4.f32 	[%rd21+2160], {%f324, %f326, %f328, %f330};
	add.s32 	%r63, %r63, 1;
	setp.ne.s32 	%p3, %r63, 16;
	@%p3 bra 	$L__BB0_6;
	add.s32 	%r60, %r60, 1;
	setp.ne.s32 	%p4, %r60, 512;
	@%p4 bra 	$L__BB0_3;
	ld.param.u64 	%rd25, [mymatmul_kernel0_param_2];
	shl.b32 	%r54, %r3, 10;
	and.b32  	%r55, %r54, 983040;
	shl.b32 	%r56, %r3, 5;
	and.b32  	%r57, %r56, 2016;
	add.s32 	%r58, %r55, %r4;
	add.s32 	%r64, %r58, %r57;
	cvta.to.global.u64 	%rd6, %rd25;
	mov.b32 	%r65, 0;
$L__BB0_9:
	ld.local.v4.f32 	{%f331, %f332, %f333, %f334}, [%rd27+-2048];
	mul.wide.u32 	%rd22, %r64, 4;
	add.s64 	%rd23, %rd6, %rd22;
	st.global.f32 	[%rd23], %f331;
	ld.local.v4.f32 	{%f335, %f336, %f337, %f338}, [%rd27];
	st.global.f32 	[%rd23+4194304], %f335;
	st.global.f32 	[%rd23+4], %f332;
	st.global.f32 	[%rd23+4194308], %f336;
	st.global.f32 	[%rd23+8], %f333;
	st.global.f32 	[%rd23+4194312], %f337;
	st.global.f32 	[%rd23+12], %f334;
	st.global.f32 	[%rd23+4194316], %f338;
	ld.local.v4.f32 	{%f339, %f340, %f341, %f342}, [%rd27+-2032];
	st.global.f32 	[%rd23+16], %f339;
	ld.local.v4.f32 	{%f343, %f344, %f345, %f346}, [%rd27+16];
	st.global.f32 	[%rd23+4194320], %f343;
	st.global.f32 	[%rd23+20], %f340;
	st.global.f32 	[%rd23+4194324], %f344;
	st.global.f32 	[%rd23+24], %f341;
	st.global.f32 	[%rd23+4194328], %f345;
	st.global.f32 	[%rd23+28], %f342;
	st.global.f32 	[%rd23+4194332], %f346;
	ld.local.v4.f32 	{%f347, %f348, %f349, %f350}, [%rd27+-2016];
	st.global.f32 	[%rd23+32], %f347;
	ld.local.v4.f32 	{%f351, %f352, %f353, %f354}, [%rd27+32];
	st.global.f32 	[%rd23+4194336], %f351;
	st.global.f32 	[%rd23+36], %f348;
	st.global.f32 	[%rd23+4194340], %f352;
	st.global.f32 	[%rd23+40], %f349;
	st.global.f32 	[%rd23+4194344], %f353;
	st.global.f32 	[%rd23+44], %f350;
	st.global.f32 	[%rd23+4194348], %f354;
	ld.local.v4.f32 	{%f355, %f356, %f357, %f358}, [%rd27+-2000];
	st.global.f32 	[%rd23+48], %f355;
	ld.local.v4.f32 	{%f359, %f360, %f361, %f362}, [%rd27+48];
	st.global.f32 	[%rd23+4194352], %f359;
	st.global.f32 	[%rd23+52], %f356;
	st.global.f32 	[%rd23+4194356], %f360;
	st.global.f32 	[%rd23+56], %f357;
	st.global.f32 	[%rd23+4194360], %f361;
	st.global.f32 	[%rd23+60], %f358;
	st.global.f32 	[%rd23+4194364], %f362;
	ld.local.v4.f32 	{%f363, %f364, %f365, %f366}, [%rd27+-1984];
	st.global.f32 	[%rd23+64], %f363;
	ld.local.v4.f32 	{%f367, %f368, %f369, %f370}, [%rd27+64];
	st.global.f32 	[%rd23+4194368], %f367;
	st.global.f32 	[%rd23+68], %f364;
	st.global.f32 	[%rd23+4194372], %f368;
	st.global.f32 	[%rd23+72], %f365;
	st.global.f32 	[%rd23+4194376], %f369;
	st.global.f32 	[%rd23+76], %f366;
	st.global.f32 	[%rd23+4194380], %f370;
	ld.local.v4.f32 	{%f371, %f372, %f373, %f374}, [%rd27+-1968];
	st.global.f32 	[%rd23+80], %f371;
	ld.local.v4.f32 	{%f375, %f376, %f377, %f378}, [%rd27+80];
	st.global.f32 	[%rd23+4194384], %f375;
	st.global.f32 	[%rd23+84], %f372;
	st.global.f32 	[%rd23+4194388], %f376;
	st.global.f32 	[%rd23+88], %f373;
	st.global.f32 	[%rd23+4194392], %f377;
	st.global.f32 	[%rd23+92], %f374;
	st.global.f32 	[%rd23+4194396], %f378;
	ld.local.v4.f32 	{%f379, %f380, %f381, %f382}, [%rd27+-1952];
	st.global.f32 	[%rd23+96], %f379;
	ld.local.v4.f32 	{%f383, %f384, %f385, %f386}, [%rd27+96];
	st.global.f32 	[%rd23+4194400], %f383;
	st.global.f32 	[%rd23+100], %f380;
	st.global.f32 	[%rd23+4194404], %f384;
	st.global.f32 	[%rd23+104], %f381;
	st.global.f32 	[%rd23+4194408], %f385;
	st.global.f32 	[%rd23+108], %f382;
	st.global.f32 	[%rd23+4194412], %f386;
	ld.local.v4.f32 	{%f387, %f388, %f389, %f390}, [%rd27+-1936];
	st.global.f32 	[%rd23+112], %f387;
	ld.local.v4.f32 	{%f391, %f392, %f393, %f394}, [%rd27+112];
	st.global.f32 	[%rd23+4194416], %f391;
	st.global.f32 	[%rd23+116], %f388;
	st.global.f32 	[%rd23+4194420], %f392;
	st.global.f32 	[%rd23+120], %f389;
	st.global.f32 	[%rd23+4194424], %f393;
	st.global.f32 	[%rd23+124], %f390;
	st.global.f32 	[%rd23+4194428], %f394;
	add.s32 	%r65, %r65, 1;
	add.s32 	%r64, %r64, 4096;
	add.s64 	%rd27, %rd27, 128;
	setp.ne.s32 	%p5, %r65, 16;
	@%p5 bra 	$L__BB0_9;
	ret;

}


// ===== COMPILED SASS (sm_100) =====

	.target	sm_100

	.elftype	@"ET_EXEC"


//--------------------- .note.nv.tkinfo           --------------------------
	.section	.note.nv.tkinfo,"",@"SHT_NOTE"
	.sectionflags	@"SHF_NOTE_NV_TKINFO"
	.tkinfo
        /*0018*/ 	.word	0x00000002
        /*0030*/ 	.string	""
        /*0030*/ 	.string	"ptxas"
        /*0030*/ 	.string	"Cuda compilation tools, release 13.0, V13.0.88"
        /*0030*/ 	.string	"Build cuda_13.0.r13.0/compiler.36424714_0"
        /*0030*/ 	.string	"-arch sm_100 -m 64 "



//--------------------- .note.nv.cuinfo           --------------------------
	.section	.note.nv.cuinfo,"",@"SHT_NOTE"
	.sectionflags	@"SHF_NOTE_NV_CUINFO"
        /*0018*/ 	.short	0x0002
        /*001a*/ 	.short	0x0064
        /*001c*/ 	.short	0x0082
	.zero		2


//--------------------- .nv.info                  --------------------------
	.section	.nv.info,"",@"SHT_CUDA_INFO"
	.align	4


	//----- nvinfo : EIATTR_REGCOUNT
	.align		4
        /*0000*/ 	.byte	0x04, 0x2f
        /*0002*/ 	.short	(.L_1 - .L_0)
	.align		4
.L_0:
        /*0004*/ 	.word	index@(mymatmul_kernel0)
        /*0008*/ 	.word	0x00000040


	//----- nvinfo : EIATTR_FRAME_SIZE
	.align		4
.L_1:
        /*000c*/ 	.byte	0x04, 0x11
        /*000e*/ 	.short	(.L_3 - .L_2)
	.align		4
.L_2:
        /*0010*/ 	.word	index@(mymatmul_kernel0)
        /*0014*/ 	.word	0x00001010


	//----- nvinfo : EIATTR_MIN_STACK_SIZE
	.align		4
.L_3:
        /*0018*/ 	.byte	0x04, 0x12
        /*001a*/ 	.short	(.L_5 - .L_4)
	.align		4
.L_4:
        /*001c*/ 	.word	index@(mymatmul_kernel0)
        /*0020*/ 	.word	0x00001010
.L_5:


//--------------------- .nv.compat                --------------------------
	.section	.nv.compat,"",@"SHT_CUDA_COMPAT_INFO"
	.align	4
        /*0000*/ 	.byte	0x02, 0x09, 0x00, 0x00, 0x02, 0x02, 0x01, 0x00, 0x02, 0x05, 0x05, 0x00, 0x03, 0x07, 0x01, 0x01
        /*0010*/ 	.byte	0x02, 0x03, 0x00, 0x00, 0x02, 0x06, 0x01, 0x00, 0x04, 0x0b, 0x08, 0x00, 0x09, 0x00, 0x00, 0x00
        /*0020*/ 	.byte	0x00, 0x00, 0x00, 0x00


//--------------------- .nv.info.mymatmul_kernel0 --------------------------
	.section	.nv.info.mymatmul_kernel0,"",@"SHT_CUDA_INFO"
	.sectionflags	@""
	.align	4


	//----- nvinfo : EIATTR_CUDA_API_VERSION
	.align		4
        /*0000*/ 	.byte	0x04, 0x37
        /*0002*/ 	.short	(.L_7 - .L_6)
.L_6:
        /*0004*/ 	.word	0x00000082


	//----- nvinfo : EIATTR_KPARAM_INFO
	.align		4
.L_7:
        /*0008*/ 	.byte	0x04, 0x17
        /*000a*/ 	.short	(.L_9 - .L_8)
.L_8:
        /*000c*/ 	.word	0x00000000
        /*0010*/ 	.short	0x0002
        /*0012*/ 	.short	0x0010
        /*0014*/ 	.byte	0x00, 0xf5, 0x21, 0x00


	//----- nvinfo : EIATTR_KPARAM_INFO
	.align		4
.L_9:
        /*0018*/ 	.byte	0x04, 0x17
        /*001a*/ 	.short	(.L_11 - .L_10)
.L_10:
        /*001c*/ 	.word	0x00000000
        /*0020*/ 	.short	0x0001
        /*0022*/ 	.short	0x0008
        /*0024*/ 	.byte	0x00, 0xf5, 0x21, 0x00


	//----- nvinfo : EIATTR_KPARAM_INFO
	.align		4
.L_11:
        /*0028*/ 	.byte	0x04, 0x17
        /*002a*/ 	.short	(.L_13 - .L_12)
.L_12:
        /*002c*/ 	.word	0x00000000
        /*0030*/ 	.short	0x0000
        /*0032*/ 	.short	0x0000
        /*0034*/ 	.byte	0x00, 0xf5, 0x21, 0x00


	//----- nvinfo : EIATTR_SPARSE_MMA_MASK
	.align		4
.L_13:
        /*0038*/ 	.byte	0x03, 0x50
        /*003a*/ 	.short	0x0000


	//----- nvinfo : EIATTR_MAXREG_COUNT
	.align		4
        /*003c*/ 	.byte	0x03, 0x1b
        /*003e*/ 	.short	0x0040


	//----- nvinfo : EIATTR_NUM_BARRIERS
	.align		4
        /*0040*/ 	.byte	0x02, 0x4c
        /*0042*/ 	.byte	0x01
	.zero		1


	//----- nvinfo : EIATTR_ANNOTATIONS
	.align		4
        /*0044*/ 	.byte	0x04, 0x55
        /*0046*/ 	.short	(.L_15 - .L_14)


	//   ....[0]....
.L_14:
        /*0048*/ 	.word	0x00000001
        /*004c*/ 	.byte	0x80, 0x10, 0x00, 0x00, 0x01, 0x00, 0x00, 0x00, 0x90, 0x10, 0x00, 0x00, 0x01, 0x00, 0x00, 0x00
        /*005c*/ 	.byte	0x60, 0x12, 0x00, 0x00


	//----- nvinfo : EIATTR_MERCURY_ISA_VERSION
	.align		4
.L_15:
        /*0060*/ 	.byte	0x03, 0x5f
        /*0062*/ 	.short	0x0101


	//----- nvinfo : EIATTR_VRC_CTA_INIT_COUNT
	.align		4
        /*0064*/ 	.byte	0x02, 0x4a
	.zero		1
	.zero		1


	//----- nvinfo : EIATTR_EXIT_INSTR_OFFSETS
	.align		4
        /*0068*/ 	.byte	0x04, 0x1c
        /*006a*/ 	.short	(.L_17 - .L_16)


	//   ....[0]....
.L_16:
        /*006c*/ 	.word	0x000027e0


	//----- nvinfo : EIATTR_MAX_THREADS
	.align		4
.L_17:
        /*0070*/ 	.byte	0x04, 0x05
        /*0072*/ 	.short	(.L_19 - .L_18)
.L_18:
        /*0074*/ 	.word	0x00000400
        /*0078*/ 	.word	0x00000001
        /*007c*/ 	.word	0x00000001


	//----- nvinfo : EIATTR_CBANK_PARAM_SIZE
	.align		4
.L_19:
        /*0080*/ 	.byte	0x03, 0x19
        /*0082*/ 	.short	0x0018


	//----- nvinfo : EIATTR_PARAM_CBANK
	.align		4
        /*0084*/ 	.byte	0x04, 0x0a
        /*0086*/ 	.short	(.L_21 - .L_20)
	.align		4
.L_20:
        /*0088*/ 	.word	index@(.nv.constant0.mymatmul_kernel0)
        /*008c*/ 	.short	0x0380
        /*008e*/ 	.short	0x0018


	//----- nvinfo : EIATTR_SW_WAR
	.align		4
.L_21:
        /*0090*/ 	.byte	0x04, 0x36
        /*0092*/ 	.short	(.L_23 - .L_22)
.L_22:
        /*0094*/ 	.word	0x00000008
.L_23:


//--------------------- .nv.callgraph             --------------------------
	.section	.nv.callgraph,"",@"SHT_CUDA_CALLGRAPH"
	.align	4
	.sectionentsize	8
	.align		4
        /*0000*/ 	.word	0x00000000
	.align		4
        /*0004*/ 	.word	0xffffffff
	.align		4
        /*0008*/ 	.word	0x00000000
	.align		4
        /*000c*/ 	.word	0xfffffffe
	.align		4
        /*0010*/ 	.word	0x00000000
	.align		4
        /*0014*/ 	.word	0xfffffffd
	.align		4
        /*0018*/ 	.word	0x00000000
	.align		4
        /*001c*/ 	.word	0xfffffffc


//--------------------- .text.mymatmul_kernel0    --------------------------
	.section	.text.mymatmul_kernel0,"ax",@progbits
	.align	128
        .global         mymatmul_kernel0
        .type           mymatmul_kernel0,@function
        .size           mymatmul_kernel0,(.L_x_5 - mymatmul_kernel0)
        .other          mymatmul_kernel0,@"STO_CUDA_ENTRY STV_DEFAULT"
mymatmul_kernel0:
.text.mymatmul_kernel0:
[----:B------:R-:W0:Y:S02]  /*0000*/  LDC R1, c[0x0][0x37c] ;  /* 0x0000df00ff017b82 */ /* 0x000e240000000800 */
[----:B0-----:R-:W-:-:S06]  /*0010*/  IADD3 R1, PT, PT, R1, -0x1010, RZ ;  /* 0xffffeff001017810 */ /* 0x001fcc0007ffe0ff */
[----:B------:R-:W0:Y:S01]  /*0020*/  S2UR UR5, SR_CgaCtaId ;  /* 0x00000000000579c3 */ /* 0x000e220000008800 */
[----:B------:R-:W-:Y:S01]  /*0030*/  UMOV UR4, 0x400 ;  /* 0x0000040000047882 */ /* 0x000fe20000000000 */
[----:B------:R-:W1:Y:S01]  /*0040*/  LDCU.64 UR6, c[0x0][0x358] ;  /* 0x00006b00ff0677ac */ /* 0x000e620008000a00 */
[----:B------:R-:W-:Y:S01]  /*0050*/  IADD3 R60, PT, PT, R1, 0x800, RZ ;  /* 0x00000800013c7810 */ /* 0x000fe20007ffe0ff */
[----:B------:R2:W-:Y:S01]  /*0060*/  STL.128 [R1], RZ ;  /* 0x000000ff01007387 */ /* 0x0005e20000100c00 */
[----:B------:R-:W-:-:S03]  /*0070*/  UIADD3 UR4, UPT, UPT, UR4, 0x1000, URZ ;  /* 0x0000100004047890 */ /* 0x000fc6000fffe0ff */
[----:B------:R2:W-:Y:S04]  /*0080*/  STL.128 [R1+0x800], RZ ;  /* 0x000800ff01007387 */ /* 0x0005e80000100c00 */
[----:B------:R2:W-:Y:S04]  /*0090*/  STL.128 [R1+0x10], RZ ;  /* 0x000010ff01007387 */ /* 0x0005e80000100c00 */
[----:B------:R2:W-:Y:S04]  /*00a0*/  STL.128 [R1+0x810], RZ ;  /* 0x000810ff01007387 */ /* 0x0005e80000100c00 */
[----:B------:R2:W-:Y:S04]  /*00b0*/  STL.128 [R1+0x20], RZ ;  /* 0x000020ff01007387 */ /* 0x0005e80000100c00 */
[----:B------:R2:W-:Y:S01]  /*00c0*/  STL.128 [R1+0x820], RZ ;  /* 0x000820ff01007387 */ /* 0x0005e20000100c00 */
[----:B0-----:R-:W-:-:S03]  /*00d0*/  ULEA UR5, UR5, UR4, 0x18 ;  /* 0x0000000405057291 */ /* 0x001fc6000f8ec0ff */
[----:B------:R2:W-:Y:S04]  /*00e0*/  STL.128 [R1+0x30], RZ ;  /* 0x000030ff01007387 */ /* 0x0005e80000100c00 */
        /* <DEDUP_REMOVED lines=249> */
[----:B-1----:R2:W-:Y:S02]  /*1080*/  STL [R1+0x1000], RZ ;  /* 0x001000ff01007387 */ /* 0x0025e40000100800 */
.L_x_2:
[----:B0-----:R-:W3:Y:S01]  /*1090*/  LDL.LU R39, [R1+0x1000] ;  /* 0x0010000001277983 */ /* 0x001ee20000300800 */
[----:B------:R-:W0:Y:S01]  /*10a0*/  LDC.64 R2, c[0x0][0x380] ;  /* 0x0000e000ff027b82 */ /* 0x000e220000000a00 */
[----:B------:R-:W1:Y:S01]  /*10b0*/  S2R R40, SR_TID.X ;  /* 0x0000000000287919 */ /* 0x000e620000002100 */
[----:B------:R-:W4:Y:S06]  /*10c0*/  S2R R6, SR_CTAID.X ;  /* 0x0000000000067919 */ /* 0x000f2c0000002500 */
[----:B------:R-:W5:Y:S01]  /*10d0*/  LDC.64 R4, c[0x0][0x388] ;  /* 0x0000e200ff047b82 */ /* 0x000f620000000a00 */
[----:B-1----:R-:W-:-:S04]  /*10e0*/  SHF.L.U32 R0, R40, 0x9, RZ ;  /* 0x0000000928007819 */ /* 0x002fc800000006ff */
[----:B------:R-:W-:Y:S02]  /*10f0*/  LOP3.LUT R0, R0, 0x7fc01, R40, 0xc8, !PT ;  /* 0x0007fc0100007812 */ /* 0x000fe400078ec828 */
[----:B----4-:R-:W-:Y:S01]  /*1100*/  LEA R6, R6, R40, 0xb ;  /* 0x0000002806067211 */ /* 0x010fe200078e58ff */
[----:B------:R-:W1:Y:S01]  /*1110*/  S2R R8, SR_CgaCtaId ;  /* 0x0000000000087919 */ /* 0x000e620000008800 */
[----:B------:R-:W-:Y:S01]  /*1120*/  BAR.SYNC.DEFER_BLOCKING 0x0 ;  /* 0x0000000000007b1d */ /* 0x000fe20000010000 */
[C---:B---3--:R-:W-:Y:S02]  /*1130*/  LEA R7, R39.reuse, R0, 0x1 ;  /* 0x0000000027077211 */ /* 0x048fe400078e08ff */
[----:B------:R-:W-:-:S03]  /*1140*/  LEA R9, R39, R6, 0xd ;  /* 0x0000000627097211 */ /* 0x000fc600078e68ff */
[----:B0-----:R-:W-:-:S04]  /*1150*/  IMAD.WIDE.U32 R2, R7, 0x4, R2 ;  /* 0x0000000407027825 */ /* 0x001fc800078e0002 */
[----:B-----5:R-:W-:Y:S02]  /*1160*/  IMAD.WIDE.U32 R4, R9, 0x4, R4 ;  /* 0x0000000409047825 */ /* 0x020fe400078e0004 */
[----:B------:R0:W3:Y:S04]  /*1170*/  LDG.E.CONSTANT R2, desc[UR6][R2.64] ;  /* 0x0000000602027981 */ /* 0x0000e8000c1e9900 */
[----:B------:R-:W4:Y:S04]  /*1180*/  LDG.E.CONSTANT R0, desc[UR6][R4.64] ;  /* 0x0000000604007981 */ /* 0x000f28000c1e9900 */
[----:B------:R-:W5:Y:S04]  /*1190*/  LDG.E.CONSTANT R6, desc[UR6][R4.64+0x1000] ;  /* 0x0010000604067981 */ /* 0x000f68000c1e9900 */
[----:B------:R-:W2:Y:S04]  /*11a0*/  LDG.E.CONSTANT R36, desc[UR6][R4.64+0x4000] ;  /* 0x0040000604247981 */ /* 0x000ea8000c1e9900 */
[----:B------:R-:W2:Y:S01]  /*11b0*/  LDG.E.CONSTANT R38, desc[UR6][R4.64+0x5000] ;  /* 0x0050000604267981 */ /* 0x000ea2000c1e9900 */
[----:B------:R-:W-:Y:S01]  /*11c0*/  MOV R7, 0x400 ;  /* 0x0000040000077802 */ /* 0x000fe20000000f00 */
[----:B------:R-:W0:Y:S03]  /*11d0*/  S2R R10, SR_TID.X ;  /* 0x00000000000a7919 */ /* 0x000e260000002100 */
[----:B------:R-:W-:-:S02]  /*11e0*/  IADD3 R9, PT, PT, R7, 0x1000, RZ ;  /* 0x0000100007097810 */ /* 0x000fc40007ffe0ff */
[C---:B-1----:R-:W-:Y:S02]  /*11f0*/  LEA R37, R8.reuse, R7, 0x18 ;  /* 0x0000000708257211 */ /* 0x042fe400078ec0ff */
[----:B------:R-:W-:Y:S02]  /*1200*/  LEA R9, R8, R9, 0x18 ;  /* 0x0000000908097211 */ /* 0x000fe400078ec0ff */
[C---:B------:R-:W-:Y:S02]  /*1210*/  LEA R7, R40.reuse, R37, 0x2 ;  /* 0x0000002528077211 */ /* 0x040fe400078e10ff */
[----:B0-----:R-:W-:Y:S02]  /*1220*/  LEA R3, R40, R9, 0x2 ;  /* 0x0000000928037211 */ /* 0x001fe400078e10ff */
[----:B------:R-:W-:Y:S02]  /*1230*/  IADD3 R39, PT, PT, R39, 0x1, RZ ;  /* 0x0000000127277810 */ /* 0x000fe40007ffe0ff */
[----:B------:R-:W-:-:S04]  /*1240*/  SHF.L.U32 R41, R10, 0x7, RZ ;  /* 0x000000070a297819 */ /* 0x000fc800000006ff */
[----:B------:R-:W-:Y:S01]  /*1250*/  LOP3.LUT R41, R41, 0x1f80, RZ, 0xc0, !PT ;  /* 0x00001f8029297812 */ /* 0x000fe200078ec0ff */
[----:B------:R-:W-:Y:S01]  /*1260*/  STL [R1+0x1000], R39 ;  /* 0x0010002701007387 */ /* 0x000fe20000100800 */
[----:B------:R-:W-:Y:S01]  /*1270*/  ISETP.NE.AND P1, PT, R39, 0x200, PT ;  /* 0x000002002700780c */ /* 0x000fe20003f25270 */
[----:B------:R-:W-:Y:S02]  /*1280*/  UMOV UR4, URZ ;  /* 0x000000ff00047c82 */ /* 0x000fe40008000000 */
[----:B---3--:R-:W-:Y:S04]  /*1290*/  STS [R7], R2 ;  /* 0x0000000207007388 */ /* 0x008fe80000000800 */
[----:B----4-:R0:W-:Y:S04]  /*12a0*/  STS [R3], R0 ;  /* 0x0000000003007388 */ /* 0x0101e80000000800 */
[----:B-----5:R-:W-:Y:S04]  /*12b0*/  STS [R3+0x1000], R6 ;  /* 0x0010000603007388 */ /* 0x020fe80000000800 */
[----:B--2---:R-:W-:Y:S04]  /*12c0*/  STS [R3+0x2000], R36 ;  /* 0x0020002403007388 */ /* 0x004fe80000000800 */
[----:B------:R1:W-:Y:S01]  /*12d0*/  STS [R3+0x3000], R38 ;  /* 0x0030002603007388 */ /* 0x0003e20000000800 */
[----:B------:R-:W-:Y:S06]  /*12e0*/  BAR.SYNC.DEFER_BLOCKING 0x0 ;  /* 0x0000000000007b1d */ /* 0x000fec0000010000 */
[----:B------:R2:W3:Y:S04]  /*12f0*/  LDS.128 R32, [R41+UR5] ;  /* 0x0000000529207984 */ /* 0x0004e80008000c00 */
[----:B------:R2:W4:Y:S04]  /*1300*/  LDS.128 R28, [R41+UR5+0x10] ;  /* 0x00001005291c7984 */ /* 0x0005280008000c00 */
[----:B------:R2:W2:Y:S04]  /*1310*/  LDS.128 R24, [R41+UR5+0x20] ;  /* 0x0000200529187984 */ /* 0x0004a80008000c00 */
[----:B------:R0:W2:Y:S04]  /*1320*/  LDS.128 R20, [R41+UR5+0x30] ;  /* 0x0000300529147984 */ /* 0x0000a80008000c00 */
[----:B------:R0:W2:Y:S04]  /*1330*/  LDS.128 R16, [R41+UR5+0x40] ;  /* 0x0000400529107984 */ /* 0x0000a80008000c00 */
[----:B------:R0:W2:Y:S04]  /*1340*/  LDS.128 R12, [R41+UR5+0x50] ;  /* 0x00005005290c7984 */ /* 0x0000a80008000c00 */
[----:B------:R1:W2:Y:S04]  /*1350*/  LDS.128 R8, [R41+UR5+0x60] ;  /* 0x0000600529087984 */ /* 0x0002a80008000c00 */
[----:B------:R2:W2:Y:S01]  /*1360*/  LDS.128 R4, [R41+UR5+0x70] ;  /* 0x0000700529047984 */ /* 0x0004a20008000c00 */
[----:B0-----:R-:W-:-:S04]  /*1370*/  SHF.L.U32 R0, R40, 0x1, RZ ;  /* 0x0000000128007819 */ /* 0x001fc800000006ff */
[----:B-1----:R-:W-:Y:S02]  /*1380*/  LOP3.LUT R3, R0, 0x780, RZ, 0xc0, !PT ;  /* 0x0000078000037812 */ /* 0x002fe400078ec0ff */
[----:B------:R-:W-:Y:S02]  /*1390*/  MOV R0, R60 ;  /* 0x0000003c00007202 */ /* 0x000fe40000000f00 */
[----:B------:R-:W-:-:S07]  /*13a0*/  IADD3 R3, PT, PT, R3, 0x800, R37 ;  /* 0x0000080003037810 */ /* 0x000fce0007ffe025 */
.L_x_0:
[----:B------:R-:W4:Y:S04]  /*13b0*/  LDL.128 R36, [R0+-0x7f0] ;  /* 0xfff8100000247983 */ /* 0x000f280000100c00 */
[----:B------:R-:W5:Y:S04]  /*13c0*/  LDL.128 R44, [R0+-0x7d0] ;  /* 0xfff83000002c7983 */ /* 0x000f680000100c00 */
[----:B------:R-:W3:Y:S04]  /*13d0*/  LDL.128 R48, [R0+-0x800] ;  /* 0xfff8000000307983 */ /* 0x000ee80000100c00 */
[----:B--2---:R-:W2:Y:S04]  /*13e0*/  LDL.128 R40, [R0+-0x7e0] ;  /* 0xfff8200000287983 */ /* 0x004ea80000100c00 */
[----:B------:R-:W4:Y:S02]  /*13f0*/  LDS R2, [R3+-0x800] ;  /* 0xfff8000003027984 */ /* 0x000f240000000800 */
[----:B----4-:R-:W-:Y:S01]  /*1400*/  FFMA R36, R28, R2, R36 ;  /* 0x000000021c247223 */ /* 0x010fe20000000024 */
[C---:B------:R-:W-:Y:S01]  /*1410*/  FFMA R37, R2.reuse, R29, R37 ;  /* 0x0000001d02257223 */ /* 0x040fe20000000025 */
[C---:B------:R-:W-:Y:S01]  /*1420*/  FFMA R38, R2.reuse, R30, R38 ;  /* 0x0000001e02267223 */ /* 0x040fe20000000026 */
[----:B------:R-:W-:Y:S01]  /*1430*/  FFMA R39, R2, R31, R39 ;  /* 0x0000001f02277223 */ /* 0x000fe20000000027 */
[----:B-----5:R-:W-:Y:S01]  /*1440*/  FFMA R44, R20, R2, R44 ;  /* 0x00000002142c7223 */ /* 0x020fe2000000002c */
[C---:B------:R-:W-:Y:S01]  /*1450*/  FFMA R45, R2.reuse, R21, R45 ;  /* 0x00000015022d7223 */ /* 0x040fe2000000002d */
[C---:B------:R-:W-:Y:S01]  /*1460*/  FFMA R46, R2.reuse, R22, R46 ;  /* 0x00000016022e7223 */ /* 0x040fe2000000002e */
[----:B------:R-:W-:Y:S01]  /*1470*/  FFMA R47, R2, R23, R47 ;  /* 0x00000017022f7223 */ /* 0x000fe2000000002f */
[----:B---3--:R-:W-:Y:S01]  /*1480*/  FFMA R48, R32, R2, R48 ;  /* 0x0000000220307223 */ /* 0x008fe20000000030 */
[C---:B------:R-:W-:Y:S01]  /*1490*/  FFMA R49, R2.reuse, R33, R49 ;  /* 0x0000002102317223 */ /* 0x040fe20000000031 */
[C---:B------:R-:W-:Y:S01]  /*14a0*/  FFMA R50, R2.reuse, R34, R50 ;  /* 0x0000002202327223 */ /* 0x040fe20000000032 */
[----:B------:R-:W-:Y:S01]  /*14b0*/  FFMA R51, R2, R35, R51 ;  /* 0x0000002302337223 */ /* 0x000fe20000000033 */
[----:B------:R0:W-:Y:S01]  /*14c0*/  STL.128 [R0+-0x7f0], R36 ;  /* 0xfff8102400007387 */ /* 0x0001e20000100c00 */
[----:B--2---:R-:W-:Y:S01]  /*14d0*/  FFMA R52, R24, R2, R40 ;  /* 0x0000000218347223 */ /* 0x004fe20000000028 */
[C---:B------:R-:W-:Y:S01]  /*14e0*/  FFMA R53, R2.reuse, R25, R41 ;  /* 0x0000001902357223 */ /* 0x040fe20000000029 */
[C---:B------:R-:W-:Y:S01]  /*14f0*/  FFMA R54, R2.reuse, R26, R42 ;  /* 0x0000001a02367223 */ /* 0x040fe2000000002a */
[----:B------:R1:W-:Y:S01]  /*1500*/  STL.128 [R0+-0x7d0], R44 ;  /* 0xfff8302c00007387 */ /* 0x0003e20000100c00 */
[----:B------:R-:W-:-:S03]  /*1510*/  FFMA R55, R2, R27, R43 ;  /* 0x0000001b02377223 */ /* 0x000fc6000000002b */
[----:B------:R2:W-:Y:S04]  /*1520*/  STL.128 [R0+-0x800], R48 ;  /* 0xfff8003000007387 */ /* 0x0005e80000100c00 */
[----:B------:R-:W3:Y:S04]  /*1530*/  LDL.128 R40, [R0+-0x7b0] ;  /* 0xfff8500000287983 */ /* 0x000ee80000100c00 */
[----:B0-----:R-:W4:Y:S04]  /*1540*/  LDL.128 R36, [R0+-0x7c0] ;  /* 0xfff8400000247983 */ /* 0x001f280000100c00 */
[----:B-1----:R-:W5:Y:S04]  /*1550*/  LDL.128 R44, [R0+-0x7a0] ;  /* 0xfff86000002c7983 */ /* 0x002f680000100c00 */
[----:B--2---:R-:W2:Y:S04]  /*1560*/  LDL.128 R48, [R0+-0x790] ;  /* 0xfff8700000307983 */ /* 0x004ea80000100c00 */
[----:B------:R3:W-:Y:S01]  /*1570*/  STL.128 [R0+-0x7e0], R52 ;  /* 0xfff8203400007387 */ /* 0x0007e20000100c00 */
        /* <DEDUP_REMOVED lines=8> */
[----:B------:R0:W-:Y:S01]  /*1600*/  STL.128 [R0+-0x7c0], R36 ;  /* 0xfff8402400007387 */ /* 0x0001e20000100c00 */
[----:B---3--:R-:W-:Y:S01]  /*1610*/  FFMA R52, R12, R2, R40 ;  /* 0x000000020c347223 */ /* 0x008fe20000000028 */
[C---:B------:R-:W-:Y:S01]  /*1620*/  FFMA R53, R2.reuse, R13, R41 ;  /* 0x0000000d02357223 */ /* 0x040fe20000000029 */
[C---:B------:R-:W-:Y:S01]  /*1630*/  FFMA R54, R2.reuse, R14, R42 ;  /* 0x0000000e02367223 */ /* 0x040fe2000000002a */
[----:B------:R-:W-:Y:S01]  /*1640*/  FFMA R55, R2, R15, R43 ;  /* 0x0000000f02377223 */ /* 0x000fe2000000002b */
[----:B--2---:R-:W-:Y:S01]  /*1650*/  FFMA R44, R4, R2, R48 ;  /* 0x00000002042c7223 */ /* 0x004fe20000000030 */
[C---:B------:R-:W-:Y:S01]  /*1660*/  FFMA R45, R2.reuse, R5, R49 ;  /* 0x00000005022d7223 */ /* 0x040fe20000000031 */
[C---:B------:R-:W-:Y:S01]  /*1670*/  FFMA R46, R2.reuse, R6, R50 ;  /* 0x00000006022e7223 */ /* 0x040fe20000000032 */
[----:B------:R-:W-:Y:S01]  /*1680*/  FFMA R47, R2, R7, R51 ;  /* 0x00000007022f7223 */ /* 0x000fe20000000033 */
[----:B------:R-:W2:Y:S04]  /*1690*/  LDL.128 R40, [R0+0x10] ;  /* 0x0000100000287983 */ /* 0x000ea80000100c00 */
[----:B0-----:R-:W3:Y:S04]  /*16a0*/  LDL.128 R36, [R0] ;  /* 0x0000000000247983 */ /* 0x001ee80000100c00 */
[----:B------:R0:W-:Y:S04]  /*16b0*/  STL.128 [R0+-0x790], R44 ;  /* 0xfff8702c00007387 */ /* 0x0001e80000100c00 */
[----:B------:R-:W4:Y:S04]  /*16c0*/  LDL.128 R48, [R0+0x20] ;  /* 0x0000200000307983 */ /* 0x000f280000100c00 */
[----:B------:R-:W2:Y:S04]  /*16d0*/  LDS R2, [R3] ;  /* 0x0000000003027984 */ /* 0x000ea80000000800 */
[----:B0-----:R-:W5:Y:S04]  /*16e0*/  LDL.128 R44, [R0+0x30] ;  /* 0x00003000002c7983 */ /* 0x001f680000100c00 */
[----:B------:R4:W-:Y:S04]  /*16f0*/  STL.128 [R0+-0x7b0], R52 ;  /* 0xfff8503400007387 */ /* 0x0009e80000100c00 */
[----:B------:R5:W-:Y:S01]  /*1700*/  STL.128 [R0+-0x7a0], R56 ;  /* 0xfff8603800007387 */ /* 0x000be20000100c00 */
[----:B--2---:R-:W-:Y:S01]  /*1710*/  FFMA R40, R28, R2, R40 ;  /* 0x000000021c287223 */ /* 0x004fe20000000028 */
[C---:B------:R-:W-:Y:S01]  /*1720*/  FFMA R41, R2.reuse, R29, R41 ;  /* 0x0000001d02297223 */ /* 0x040fe20000000029 */
[C---:B------:R-:W-:Y:S01]  /*1730*/  FFMA R42, R2.reuse, R30, R42 ;  /* 0x0000001e022a7223 */ /* 0x040fe2000000002a */
[----:B------:R-:W-:Y:S01]  /*1740*/  FFMA R43, R2, R31, R43 ;  /* 0x0000001f022b7223 */ /* 0x000fe2000000002b */
[----:B---3--:R-:W-:Y:S01]  /*1750*/  FFMA R36, R32, R2, R36 ;  /* 0x0000000220247223 */ /* 0x008fe20000000024 */
[C---:B------:R-:W-:Y:S01]  /*1760*/  FFMA R37, R2.reuse, R33, R37 ;  /* 0x0000002102257223 */ /* 0x040fe20000000025 */
[C---:B------:R-:W-:Y:S01]  /*1770*/  FFMA R38, R2.reuse, R34, R38 ;  /* 0x0000002202267223 */ /* 0x040fe20000000026 */
[----:B------:R-:W-:Y:S01]  /*1780*/  FFMA R39, R2, R35, R39 ;  /* 0x0000002302277223 */ /* 0x000fe20000000027 */
[----:B------:R-:W-:Y:S04]  /*1790*/  STL.128 [R0+0x10], R40 ;  /* 0x0000102800007387 */ /* 0x000fe80000100c00 */
[----:B------:R0:W-:Y:S01]  /*17a0*/  STL.128 [R0], R36 ;  /* 0x0000002400007387 */ /* 0x0001e20000100c00 */
[----:B----4-:R-:W-:Y:S01]  /*17b0*/  FFMA R52, R24, R2, R48 ;  /* 0x0000000218347223 */ /* 0x010fe20000000030 */
[C---:B------:R-:W-:Y:S01]  /*17c0*/  FFMA R53, R2.reuse, R25, R49 ;  /* 0x0000001902357223 */ /* 0x040fe20000000031 */
[C---:B------:R-:W-:Y:S01]  /*17d0*/  FFMA R54, R2.reuse, R26, R50 ;  /* 0x0000001a02367223 */ /* 0x040fe20000000032 */
[----:B------:R-:W-:-:S02]  /*17e0*/  FFMA R55, R2, R27, R51 ;  /* 0x0000001b02377223 */ /* 0x000fc40000000033 */
[----:B------:R-:W2:Y:S01]  /*17f0*/  LDL.128 R48, [R0+0x50] ;  /* 0x0000500000307983 */ /* 0x000ea20000100c00 */
[----:B-----5:R-:W-:Y:S01]  /*1800*/  FFMA R56, R20, R2, R44 ;  /* 0x0000000214387223 */ /* 0x020fe2000000002c */
[C---:B------:R-:W-:Y:S01]  /*1810*/  FFMA R57, R2.reuse, R21, R45 ;  /* 0x0000001502397223 */ /* 0x040fe2000000002d */
[C---:B------:R-:W-:Y:S01]  /*1820*/  FFMA R58, R2.reuse, R22, R46 ;  /* 0x00000016023a7223 */ /* 0x040fe2000000002e */
[----:B------:R-:W-:Y:S01]  /*1830*/  FFMA R59, R2, R23, R47 ;  /* 0x00000017023b7223 */ /* 0x000fe2000000002f */
[----:B0-----:R-:W3:Y:S04]  /*1840*/  LDL.128 R36, [R0+0x40] ;  /* 0x0000400000247983 */ /* 0x001ee80000100c00 */
[----:B------:R-:W4:Y:S04]  /*1850*/  LDL.128 R40, [R0+0x60] ;  /* 0x0000600000287983 */ /* 0x000f280000100c00 */
[----:B------:R-:W5:Y:S01]  /*1860*/  LDL.128 R44, [R0+0x70] ;  /* 0x00007000002c7983 */ /* 0x000f620000100c00 */
[----:B------:R-:W-:-:S04]  /*1870*/  UIADD3 UR4, UPT, UPT, UR4, 0x1, URZ ;  /* 0x0000000104047890 */ /* 0x000fc8000fffe0ff */
[----:B------:R-:W-:Y:S01]  /*1880*/  UISETP.NE.AND UP0, UPT, UR4, 0x10, UPT ;  /* 0x000000100400788c */ /* 0x000fe2000bf05270 */
[----:B------:R-:W-:Y:S01]  /*1890*/  STL.128 [R0+0x20], R52 ;  /* 0x0000203400007387 */ /* 0x000fe20000100c00 */
[----:B------:R-:W-:-:S03]  /*18a0*/  IADD3 R3, PT, PT, R3, 0x8, RZ ;  /* 0x0000000803037810 */ /* 0x000fc60007ffe0ff */
[----:B------:R-:W-:Y:S01]  /*18b0*/  STL.128 [R0+0x30], R56 ;  /* 0x0000303800007387 */ /* 0x000fe20000100c00 */
        /* <DEDUP_REMOVED lines=16> */
[----:B------:R-:W-:Y:S04]  /*19c0*/  STL.128 [R0+0x40], R36 ;  /* 0x0000402400007387 */ /* 0x000fe80000100c00 */
[----:B------:R-:W-:Y:S04]  /*19d0*/  STL.128 [R0+0x50], R48 ;  /* 0x0000503000007387 */ /* 0x000fe80000100c00 */
[----:B------:R-:W-:Y:S04]  /*19e0*/  STL.128 [R0+0x60], R40 ;  /* 0x0000602800007387 */ /* 0x000fe80000100c00 */
[----:B------:R0:W-:Y:S02]  /*19f0*/  STL.128 [R0+0x70], R44 ;  /* 0x0000702c00007387 */ /* 0x0001e40000100c00 */
[----:B0-----:R-:W-:Y:S01]  /*1a00*/  IADD3 R0, PT, PT, R0, 0x80, RZ ;  /* 0x0000008000007810 */ /* 0x001fe20007ffe0ff */
[----:B------:R-:W-:Y:S06]  /*1a10*/  BRA.U UP0, `(.L_x_0) ;  /* 0xfffffff900647547 */ /* 0x000fec000b83ffff */
[----:B------:R-:W0:Y:S01]  /*1a20*/  S2R R61, SR_TID.X ;  /* 0x00000000003d7919 */ /* 0x000e220000002100 */
[----:B------:R-:W-:Y:S01]  /*1a30*/  HFMA2 R3, -RZ, RZ, 0, 0 ;  /* 0x00000000ff037431 */ /* 0x000fe200000001ff */
[----:B0-----:R-:W-:-:S04]  /*1a40*/  SHF.L.U32 R61, R61, 0x7, RZ ;  /* 0x000000073d3d7819 */ /* 0x001fc800000006ff */
[----:B------:R-:W-:-:S05]  /*1a50*/  LOP3.LUT R61, R61, 0x1f80, RZ, 0xc0, !PT ;  /* 0x00001f803d3d7812 */ /* 0x000fca00078ec0ff */
[----:B------:R0:W1:Y:S04]  /*1a60*/  LDS.128 R4, [R61+UR5+0x2000] ;  /* 0x002000053d047984 */ /* 0x0000680008000c00 */
[----:B------:R0:W2:Y:S04]  /*1a70*/  LDS.128 R8, [R61+UR5+0x2010] ;  /* 0x002010053d087984 */ /* 0x0000a80008000c00 */
[----:B------:R0:W3:Y:S04]  /*1a80*/  LDS.128 R12, [R61+UR5+0x2020] ;  /* 0x002020053d0c7984 */ /* 0x0000e80008000c00 */
[----:B------:R0:W4:Y:S04]  /*1a90*/  LDS.128 R16, [R61+UR5+0x2030] ;  /* 0x002030053d107984 */ /* 0x0001280008000c00 */
[----:B------:R0:W0:Y:S04]  /*1aa0*/  LDS.128 R20, [R61+UR5+0x2040] ;  /* 0x002040053d147984 */ /* 0x0000280008000c00 */
[----:B------:R0:W0:Y:S04]  /*1ab0*/  LDS.128 R24, [R61+UR5+0x2050] ;  /* 0x002050053d187984 */ /* 0x0000280008000c00 */
[----:B------:R0:W0:Y:S04]  /*1ac0*/  LDS.128 R28, [R61+UR5+0x2060] ;  /* 0x002060053d1c7984 */ /* 0x0000280008000c00 */
[----:B------:R0:W0:Y:S02]  /*1ad0*/  LDS.128 R32, [R61+UR5+0x2070] ;  /* 0x002070053d207984 */ /* 0x0000240008000c00 */
.L_x_1:
[----:B0-----:R-:W5:Y:S01]  /*1ae0*/  S2R R36, SR_TID.X ;  /* 0x0000000000247919 */ /* 0x001f620000002100 */
[----:B------:R-:W-:-:S04]  /*1af0*/  SHF.L.U32 R0, R3, 0x5, RZ ;  /* 0x0000000503007819 */ /* 0x000fc800000006ff */
[----:B------:R-:W-:-:S05]  /*1b00*/  LEA R0, R0, R1, 0x2 ;  /* 0x0000000100007211 */ /* 0x000fca00078e10ff */
[----:B------:R-:W1:Y:S04]  /*1b10*/  LDL.128 R48, [R0] ;  /* 0x0000000000307983 */ /* 0x000e680000100c00 */
[----:B------:R-:W2:Y:S01]  /*1b20*/  LDL.128 R44, [R0+0x10] ;  /* 0x00001000002c7983 */ /* 0x000ea20000100c00 */
[----:B------:R-:W-:-:S03]  /*1b30*/  MOV R2, 0x400 ;  /* 0x0000040000027802 */ /* 0x000fc60000000f00 */
[----:B------:R-:W3:Y:S01]  /*1b40*/  LDL.128 R40, [R0+0x20] ;  /* 0x0000200000287983 */ /* 0x000ee20000100c00 */
[----:B------:R-:W4:Y:S01]  /*1b50*/  S2R R52, SR_CgaCtaId ;  /* 0x0000000000347919 */ /* 0x000f220000008800 */
[----:B-----5:R-:W-:Y:S02]  /*1b60*/  SHF.R.U32.HI R53, RZ, 0x1, R36 ;  /* 0x00000001ff357819 */ /* 0x020fe40000011624 */
[----:B------:R-:W5:Y:S02]  /*1b70*/  LDL.128 R36, [R0+0x30] ;  /* 0x0000300000247983 */ /* 0x000f640000100c00 */
[----:B------:R-:W-:-:S04]  /*1b80*/  LOP3.LUT R53, R53, 0x1e0, RZ, 0xc0, !PT ;  /* 0x000001e035357812 */ /* 0x000fc800078ec0ff */
[----:B0-----:R-:W-:Y:S02]  /*1b90*/  LEA R61, R3, R53, 0x1 ;  /* 0x00000035033d7211 */ /* 0x001fe400078e08ff */
[----:B----4-:R-:W-:-:S04]  /*1ba0*/  LEA R2, R52, R2, 0x18 ;  /* 0x0000000234027211 */ /* 0x010fc800078ec0ff */
[----:B------:R-:W-:-:S05]  /*1bb0*/  LEA R61, R61, R2, 0x2 ;  /* 0x000000023d3d7211 */ /* 0x000fca00078e10ff */
[----:B------:R-:W1:Y:S02]  /*1bc0*/  LDS R2, [R61+0x4] ;  /* 0x000004003d027984 */ /* 0x000e640000000800 */
[----:B-1----:R-:W-:Y:S01]  /*1bd0*/  FFMA R48, R4, R2, R48 ;  /* 0x0000000204307223 */ /* 0x002fe20000000030 */
[C---:B------:R-:W-:Y:S01]  /*1be0*/  FFMA R49, R2.reuse, R5, R49 ;  /* 0x0000000502317223 */ /* 0x040fe20000000031 */
[C---:B------:R-:W-:Y:S01]  /*1bf0*/  FFMA R50, R2.reuse, R6, R50 ;  /* 0x0000000602327223 */ /* 0x040fe20000000032 */
[----:B------:R-:W-:Y:S01]  /*1c00*/  FFMA R51, R2, R7, R51 ;  /* 0x0000000702337223 */ /* 0x000fe20000000033 */
[----:B--2---:R-:W-:Y:S01]  /*1c10*/  FFMA R44, R8, R2, R44 ;  /* 0x00000002082c7223 */ /* 0x004fe2000000002c */
[C---:B------:R-:W-:Y:S01]  /*1c20*/  FFMA R45, R2.reuse, R9, R45 ;  /* 0x00000009022d7223 */ /* 0x040fe2000000002d */
[C---:B------:R-:W-:Y:S01]  /*1c30*/  FFMA R46, R2.reuse, R10, R46 ;  /* 0x0000000a022e7223 */ /* 0x040fe2000000002e */
[----:B------:R-:W-:Y:S01]  /*1c40*/  FFMA R47, R2, R11, R47 ;  /* 0x0000000b022f7223 */ /* 0x000fe2000000002f */
[----:B---3--:R-:W-:Y:S01]  /*1c50*/  FFMA R52, R12, R2, R40 ;  /* 0x000000020c347223 */ /* 0x008fe20000000028 */
[C---:B------:R-:W-:Y:S01]  /*1c60*/  FFMA R53, R2.reuse, R13, R41 ;  /* 0x0000000d02357223 */ /* 0x040fe20000000029 */
[C---:B------:R-:W-:Y:S01]  /*1c70*/  FFMA R54, R2.reuse, R14, R42 ;  /* 0x0000000e02367223 */ /* 0x040fe2000000002a */
[----:B------:R-:W-:-:S02]  /*1c80*/  FFMA R55, R2, R15, R43 ;  /* 0x0000000f02377223 */ /* 0x000fc4000000002b */
[----:B------:R-:W2:Y:S04]  /*1c90*/  LDL.128 R40, [R0+0x40] ;  /* 0x0000400000287983 */ /* 0x000ea80000100c00 */
[----:B------:R0:W-:Y:S01]  /*1ca0*/  STL.128 [R0], R48 ;  /* 0x0000003000007387 */ /* 0x0001e20000100c00 */
[----:B-----5:R-:W-:Y:S01]  /*1cb0*/  FFMA R36, R16, R2, R36 ;  /* 0x0000000210247223 */ /* 0x020fe20000000024 */
[C---:B------:R-:W-:Y:S01]  /*1cc0*/  FFMA R37, R2.reuse, R17, R37 ;  /* 0x0000001102257223 */ /* 0x040fe20000000025 */
[C---:B------:R-:W-:Y:S01]  /*1cd0*/  FFMA R38, R2.reuse, R18, R38 ;  /* 0x0000001202267223 */ /* 0x040fe20000000026 */
[----:B------:R-:W-:Y:S01]  /*1ce0*/  FFMA R39, R2, R19, R39 ;  /* 0x0000001302277223 */ /* 0x000fe20000000027 */
[----:B------:R1:W-:Y:S04]  /*1cf0*/  STL.128 [R0+0x10], R44 ;  /* 0x0000102c00007387 */ /* 0x0003e80000100c00 */
[----:B------:R3:W-:Y:S04]  /*1d00*/  STL.128 [R0+0x30], R36 ;  /* 0x0000302400007387 */ /* 0x0007e80000100c00 */
[----:B0-----:R-:W4:Y:S04]  /*1d10*/  LDL.128 R48, [R0+0x60] ;  /* 0x0000600000307983 */ /* 0x001f280000100c00 */
[----:B-1----:R-:W5:Y:S04]  /*1d20*/  LDL.128 R44, [R0+0x50] ;  /* 0x00005000002c7983 */ /* 0x002f680000100c00 */
[----:B---3--:R-:W3:Y:S04]  /*1d30*/  LDL.128 R36, [R0+0x70] ;  /* 0x0000700000247983 */ /* 0x008ee80000100c00 */
[----:B------:R4:W-:Y:S01]  /*1d40*/  STL.128 [R0+0x20], R52 ;  /* 0x0000203400007387 */ /* 0x0009e20000100c00 */
[----:B--2---:R-:W-:Y:S01]  /*1d50*/  FFMA R40, R20, R2, R40 ;  /* 0x0000000214287223 */ /* 0x004fe20000000028 */
[C---:B------:R-:W-:Y:S01]  /*1d60*/  FFMA R41, R2.reuse, R21, R41 ;  /* 0x0000001502297223 */ /* 0x040fe20000000029 */
[C---:B------:R-:W-:Y:S01]  /*1d70*/  FFMA R42, R2.reuse, R22, R42 ;  /* 0x00000016022a7223 */ /* 0x040fe2000000002a */
[----:B------:R-:W-:-:S05]  /*1d80*/  FFMA R43, R2, R23, R43 ;  /* 0x00000017022b7223 */ /* 0x000fca000000002b */
[----:B------:R0:W-:Y:S01]  /*1d90*/  STL.128 [R0+0x40], R40 ;  /* 0x0000402800007387 */ /* 0x0001e20000100c00 */
[----:B----4-:R-:W-:Y:S01]  /*1da0*/  FFMA R52, R28, R2, R48 ;  /* 0x000000021c347223 */ /* 0x010fe20000000030 */
[C---:B------:R-:W-:Y:S01]  /*1db0*/  FFMA R53, R2.reuse, R29, R49 ;  /* 0x0000001d02357223 */ /* 0x040fe20000000031 */
[C---:B------:R-:W-:Y:S01]  /*1dc0*/  FFMA R54, R2.reuse, R30, R50 ;  /* 0x0000001e02367223 */ /* 0x040fe20000000032 */
[----:B------:R-:W-:Y:S01]  /*1dd0*/  FFMA R55, R2, R31, R51 ;  /* 0x0000001f02377223 */ /* 0x000fe20000000033 */
[----:B0-----:R-:W2:Y:S01]  /*1de0*/  LDL.128 R40, [R0+0x800] ;  /* 0x0008000000287983 */ /* 0x001ea20000100c00 */
        /* <DEDUP_REMOVED lines=8> */
[----:B------:R-:W3:Y:S04]  /*1e70*/  LDL.128 R48, [R0+0x810] ;  /* 0x0008100000307983 */ /* 0x000ee80000100c00 */
[----:B------:R-:W4:Y:S04]  /*1e80*/  LDL.128 R36, [R0+0x830] ;  /* 0x0008300000247983 */ /* 0x000f280000100c00 */
[----:B------:R0:W-:Y:S04]  /*1e90*/  STL.128 [R0+0x50], R44 ;  /* 0x0000502c00007387 */ /* 0x0001e80000100c00 */
[----:B------:R-:W2:Y:S04]  /*1ea0*/  LDS R2, [R61+0x804] ;  /* 0x000804003d027984 */ /* 0x000ea80000000800 */
[----:B0-----:R-:W5:Y:S04]  /*1eb0*/  LDL.128 R44, [R0+0x820] ;  /* 0x00082000002c7983 */ /* 0x001f680000100c00 */
[----:B------:R5:W-:Y:S01]  /*1ec0*/  STL.128 [R0+0x60], R52 ;  /* 0x0000603400007387 */ /* 0x000be20000100c00 */
        /* <DEDUP_REMOVED lines=12> */
[----:B------:R0:W-:Y:S04]  /*1f90*/  STL.128 [R0+0x800], R40 ;  /* 0x0008002800007387 */ /* 0x0001e80000100c00 */
[----:B------:R1:W-:Y:S04]  /*1fa0*/  STL.128 [R0+0x810], R48 ;  /* 0x0008103000007387 */ /* 0x0003e80000100c00 */
[----:B------:R2:W-:Y:S01]  /*1fb0*/  STL.128 [R0+0x830], R36 ;  /* 0x0008302400007387 */ /* 0x0005e20000100c00 */
[----:B-----5:R-:W-:Y:S01]  /*1fc0*/  FFMA R52, R12, R2, R44 ;  /* 0x000000020c347223 */ /* 0x020fe2000000002c */
[C---:B------:R-:W-:Y:S01]  /*1fd0*/  FFMA R53, R2.reuse, R13, R45 ;  /* 0x0000000d02357223 */ /* 0x040fe2000000002d */
[C---:B------:R-:W-:Y:S01]  /*1fe0*/  FFMA R54, R2.reuse, R14, R46 ;  /* 0x0000000e02367223 */ /* 0x040fe2000000002e */
[----:B------:R-:W-:Y:S01]  /*1ff0*/  FFMA R55, R2, R15, R47 ;  /* 0x0000000f02377223 */ /* 0x000fe2000000002f */
[----:B0-----:R-:W3:Y:S04]  /*2000*/  LDL.128 R40, [R0+0x840] ;  /* 0x0008400000287983 */ /* 0x001ee80000100c00 */
[----:B-1----:R-:W4:Y:S04]  /*2010*/  LDL.128 R48, [R0+0x850] ;  /* 0x0008500000307983 */ /* 0x002f280000100c00 */
[----:B--2---:R-:W2:Y:S04]  /*2020*/  LDL.128 R36, [R0+0x860] ;  /* 0x0008600000247983 */ /* 0x004ea80000100c00 */
[----:B------:R-:W5:Y:S01]  /*2030*/  LDL.128 R44, [R0+0x870] ;  /* 0x00087000002c7983 */ /* 0x000f620000100c00 */
[----:B------:R-:W-:-:S03]  /*2040*/  IADD3 R3, PT, PT, R3, 0x1, RZ ;  /* 0x0000000103037810 */ /* 0x000fc60007ffe0ff */
[----:B------:R0:W-:Y:S04]  /*2050*/  STL.128 [R0+0x70], R56 ;  /* 0x0000703800007387 */ /* 0x0001e80000100c00 */
[----:B------:R0:W-:Y:S01]  /*2060*/  STL.128 [R0+0x820], R52 ;  /* 0x0008203400007387 */ /* 0x0001e20000100c00 */
[----:B------:R-:W-:Y:S01]  /*2070*/  ISETP.NE.AND P0, PT, R3, 0x10, PT ;  /* 0x000000100300780c */ /* 0x000fe20003f05270 */
        /* <DEDUP_REMOVED lines=8> */
[----:B--2---:R-:W-:Y:S01]  /*2100*/  FFMA R36, R28, R2, R36 ;  /* 0x000000021c247223 */ /* 0x004fe20000000024 */
[C---:B------:R-:W-:Y:S01]  /*2110*/  FFMA R37, R2.reuse, R29, R37 ;  /* 0x0000001d02257223 */ /* 0x040fe20000000025 */
[C---:B------:R-:W-:Y:S01]  /*2120*/  FFMA R38, R2.reuse, R30, R38 ;  /* 0x0000001e02267223 */ /* 0x040fe20000000026 */
[----:B------:R-:W-:Y:S01]  /*2130*/  FFMA R39, R2, R31, R39 ;  /* 0x0000001f02277223 */ /* 0x000fe20000000027 */
[----:B-----5:R-:W-:Y:S01]  /*2140*/  FFMA R44, R32, R2, R44 ;  /* 0x00000002202c7223 */ /* 0x020fe2000000002c */
[C---:B------:R-:W-:Y:S01]  /*2150*/  FFMA R45, R2.reuse, R33, R45 ;  /* 0x00000021022d7223 */ /* 0x040fe2000000002d */
[C---:B------:R-:W-:Y:S01]  /*2160*/  FFMA R46, R2.reuse, R34, R46 ;  /* 0x00000022022e7223 */ /* 0x040fe2000000002e */
[----:B------:R-:W-:Y:S01]  /*2170*/  FFMA R47, R2, R35, R47 ;  /* 0x00000023022f7223 */ /* 0x000fe2000000002f */
[----:B------:R0:W-:Y:S04]  /*2180*/  STL.128 [R0+0x840], R40 ;  /* 0x0008402800007387 */ /* 0x0001e80000100c00 */
[----:B------:R0:W-:Y:S04]  /*2190*/  STL.128 [R0+0x850], R48 ;  /* 0x0008503000007387 */ /* 0x0001e80000100c00 */
[----:B------:R0:W-:Y:S04]  /*21a0*/  STL.128 [R0+0x860], R36 ;  /* 0x0008602400007387 */ /* 0x0001e80000100c00 */
[----:B------:R0:W-:Y:S01]  /*21b0*/  STL.128 [R0+0x870], R44 ;  /* 0x0008702c00007387 */ /* 0x0001e20000100c00 */
[----:B------:R-:W-:Y:S05]  /*21c0*/  @P0 BRA `(.L_x_1) ;  /* 0xfffffff800440947 */ /* 0x000fea000383ffff */
[----:B------:R-:W-:Y:S05]  /*21d0*/  @P1 BRA `(.L_x_2) ;  /* 0xffffffec00ac1947 */ /* 0x000fea000383ffff */
[----:B0-----:R-:W0:Y:S01]  /*21e0*/  S2R R58, SR_TID.X ;  /* 0x00000000003a7919 */ /* 0x001e220000002100 */
[----:B------:R-:W1:Y:S01]  /*21f0*/  LDC.64 R56, c[0x0][0x390] ;  /* 0x0000e400ff387b82 */ /* 0x000e620000000a00 */
[----:B------:R-:W-:Y:S01]  /*2200*/  UMOV UR4, URZ ;  /* 0x000000ff00047c82 */ /* 0x000fe20008000000 */
[----:B------:R-:W2:Y:S01]  /*2210*/  S2R R59, SR_CTAID.X ;  /* 0x00000000003b7919 */ /* 0x000ea20000002500 */
[C---:B0-----:R-:W-:Y:S02]  /*2220*/  SHF.L.U32 R0, R58.reuse, 0xa, RZ ;  /* 0x0000000a3a007819 */ /* 0x041fe400000006ff */
[----:B------:R-:W-:Y:S02]  /*2230*/  SHF.L.U32 R2, R58, 0x5, RZ ;  /* 0x000000053a027819 */ /* 0x000fe400000006ff */
[----:B------:R-:W-:Y:S02]  /*2240*/  LOP3.LUT R0, R0, 0xf0000, RZ, 0xc0, !PT ;  /* 0x000f000000007812 */ /* 0x000fe400078ec0ff */
[----:B------:R-:W-:-:S02]  /*2250*/  LOP3.LUT R2, R2, 0x7e0, RZ, 0xc0, !PT ;  /* 0x000007e002027812 */ /* 0x000fc400078ec0ff */
[----:B--2---:R-:W-:-:S04]  /*2260*/  LEA R3, R59, R0, 0xb ;  /* 0x000000003b037211 */ /* 0x004fc800078e58ff */
[----:B------:R-:W-:-:S07]  /*2270*/  IADD3 R0, PT, PT, R2, R3, RZ ;  /* 0x0000000302007210 */ /* 0x000fce0007ffe0ff */
.L_x_3:
[----:B-1----:R-:W2:Y:S04]  /*2280*/  LDL.128 R8, [R60+-0x800] ;  /* 0xfff800003c087983 */ /* 0x002ea80000100c00 */
[----:B------:R-:W3:Y:S04]  /*2290*/  LDL.128 R4, [R60] ;  /* 0x000000003c047983 */ /* 0x000ee80000100c00 */
[----:B------:R-:W4:Y:S01]  /*22a0*/  LDL.128 R52, [R60+-0x7f0] ;  /* 0xfff810003c347983 */ /* 0x000f220000100c00 */
[----:B-1----:R-:W-:-:S03]  /*22b0*/  IMAD.WIDE.U32 R2, R0, 0x4, R56 ;  /* 0x0000000400027825 */ /* 0x002fc600078e0038 */
[----:B------:R-:W5:Y:S04]  /*22c0*/  LDL.128 R48, [R60+0x10] ;  /* 0x000010003c307983 */ /* 0x000f680000100c00 */
[----:B------:R-:W5:Y:S04]  /*22d0*/  LDL.128 R44, [R60+-0x7e0] ;  /* 0xfff820003c2c7983 */ /* 0x000f680000100c00 */
        /* <DEDUP_REMOVED lines=8> */
[----:B--2---:R-:W-:Y:S04]  /*2360*/  STG.E desc[UR6][R2.64], R8 ;  /* 0x0000000802007986 */ /* 0x004fe8000c101906 */
[----:B------:R-:W-:Y:S04]  /*2370*/  STG.E desc[UR6][R2.64+0x4], R9 ;  /* 0x0000040902007986 */ /* 0x000fe8000c101906 */
[----:B------:R-:W-:Y:S04]  /*2380*/  STG.E desc[UR6][R2.64+0x8], R10 ;  /* 0x0000080a02007986 */ /* 0x000fe8000c101906 */
[----:B------:R0:W-:Y:S04]  /*2390*/  STG.E desc[UR6][R2.64+0xc], R11 ;  /* 0x00000c0b02007986 */ /* 0x0001e8000c101906 */
[----:B---3--:R-:W-:Y:S04]  /*23a0*/  STG.E desc[UR6][R2.64+0x400000], R4 ;  /* 0x4000000402007986 */ /* 0x008fe8000c101906 */
[----:B------:R-:W-:Y:S04]  /*23b0*/  STG.E desc[UR6][R2.64+0x400004], R5 ;  /* 0x4000040502007986 */ /* 0x000fe8000c101906 */
[----:B------:R-:W-:Y:S04]  /*23c0*/  STG.E desc[UR6][R2.64+0x400008], R6 ;  /* 0x4000080602007986 */ /* 0x000fe8000c101906 */
[----:B------:R1:W-:Y:S04]  /*23d0*/  STG.E desc[UR6][R2.64+0x40000c], R7 ;  /* 0x40000c0702007986 */ /* 0x0003e8000c101906 */
[----:B----4-:R-:W-:Y:S04]  /*23e0*/  STG.E desc[UR6][R2.64+0x10], R52 ;  /* 0x0000103402007986 */ /* 0x010fe8000c101906 */
[----:B------:R-:W-:Y:S04]  /*23f0*/  STG.E desc[UR6][R2.64+0x14], R53 ;  /* 0x0000143502007986 */ /* 0x000fe8000c101906 */
[----:B------:R-:W-:Y:S04]  /*2400*/  STG.E desc[UR6][R2.64+0x18], R54 ;  /* 0x0000183602007986 */ /* 0x000fe8000c101906 */
[----:B------:R2:W-:Y:S04]  /*2410*/  STG.E desc[UR6][R2.64+0x1c], R55 ;  /* 0x00001c3702007986 */ /* 0x0005e8000c101906 */
[----:B0-----:R-:W3:Y:S04]  /*2420*/  LDL.128 R8, [R60+0x60] ;  /* 0x000060003c087983 */ /* 0x001ee80000100c00 */
[----:B-1----:R-:W4:Y:S04]  /*2430*/  LDL.128 R4, [R60+-0x790] ;  /* 0xfff870003c047983 */ /* 0x002f280000100c00 */
[----:B--2---:R0:W2:Y:S04]  /*2440*/  LDL.128 R52, [R60+0x70] ;  /* 0x000070003c347983 */ /* 0x0040a80000100c00 */
[----:B-----5:R1:W-:Y:S04]  /*2450*/  STG.E desc[UR6][R2.64+0x400010], R48 ;  /* 0x4000103002007986 */ /* 0x0203e8000c101906 */
[----:B------:R1:W-:Y:S04]  /*2460*/  STG.E desc[UR6][R2.64+0x400014], R49 ;  /* 0x4000143102007986 */ /* 0x0003e8000c101906 */
        /* <DEDUP_REMOVED lines=37> */
[----:B------:R1:W-:Y:S01]  /*26c0*/  STG.E desc[UR6][R2.64+0x6c], R15 ;  /* 0x00006c0f02007986 */ /* 0x0003e2000c101906 */
[----:B------:R-:W-:-:S04]  /*26d0*/  UIADD3 UR4, UPT, UPT, UR4, 0x1, URZ ;  /* 0x0000000104047890 */ /* 0x000fc8000fffe0ff */
[----:B------:R-:W-:Y:S01]  /*26e0*/  UISETP.NE.AND UP0, UPT, UR4, 0x10, UPT ;  /* 0x000000100400788c */ /* 0x000fe2000bf05270 */
[----:B------:R-:W-:Y:S02]  /*26f0*/  IADD3 R0, PT, PT, R0, 0x1000, RZ ;  /* 0x0000100000007810 */ /* 0x000fe40007ffe0ff */
[----:B0-----:R-:W-:Y:S01]  /*2700*/  IADD3 R60, PT, PT, R60, 0x80, RZ ;  /* 0x000000803c3c7810 */ /* 0x001fe20007ffe0ff */
[----:B---3--:R1:W-:Y:S04]  /*2710*/  STG.E desc[UR6][R2.64+0x400060], R8 ;  /* 0x4000600802007986 */ /* 0x0083e8000c101906 */
[----:B------:R1:W-:Y:S04]  /*2720*/  STG.E desc[UR6][R2.64+0x400064], R9 ;  /* 0x4000640902007986 */ /* 0x0003e8000c101906 */
[----:B------:R1:W-:Y:S04]  /*2730*/  STG.E desc[UR6][R2.64+0x400068], R10 ;  /* 0x4000680a02007986 */ /* 0x0003e8000c101906 */
[----:B------:R1:W-:Y:S04]  /*2740*/  STG.E desc[UR6][R2.64+0x40006c], R11 ;  /* 0x40006c0b02007986 */ /* 0x0003e8000c101906 */
[----:B----4-:R1:W-:Y:S04]  /*2750*/  STG.E desc[UR6][R2.64+0x70], R4 ;  /* 0x0000700402007986 */ /* 0x0103e8000c101906 */
[----:B------:R1:W-:Y:S04]  /*2760*/  STG.E desc[UR6][R2.64+0x74], R5 ;  /* 0x0000740502007986 */ /* 0x0003e8000c101906 */
[----:B------:R1:W-:Y:S04]  /*2770*/  STG.E desc[UR6][R2.64+0x78], R6 ;  /* 0x0000780602007986 */ /* 0x0003e8000c101906 */
[----:B------:R1:W-:Y:S04]  /*2780*/  STG.E desc[UR6][R2.64+0x7c], R7 ;  /* 0x00007c0702007986 */ /* 0x0003e8000c101906 */
[----:B--2---:R1:W-:Y:S04]  /*2790*/  STG.E desc[UR6][R2.64+0x400070], R52 ;  /* 0x4000703402007986 */ /* 0x0043e8000c101906 */
[----:B------:R1:W-:Y:S04]  /*27a0*/  STG.E desc[UR6][R2.64+0x400074], R53 ;  /* 0x4000743502007986 */ /* 0x0003e8000c101906 */
[----:B------:R1:W-:Y:S04]  /*27b0*/  STG.E desc[UR6][R2.64+0x400078], R54 ;  /* 0x4000783602007986 */ /* 0x0003e8000c101906 */
[----:B------:R1:W-:Y:S01]  /*27c0*/  STG.E desc[UR6][R2.64+0x40007c], R55 ;  /* 0x40007c3702007986 */ /* 0x0003e2000c101906 */
[----:B------:R-:W-:Y:S05]  /*27d0*/  BRA.U UP0, `(.L_x_3) ;  /* 0xfffffff900a87547 */ /* 0x000fea000b83ffff */
[----:B------:R-:W-:Y:S05]  /*27e0*/  EXIT ;  /* 0x000000000000794d */ /* 0x000fea0003800000 */
.L_x_4:
[----:B------:R-:W-:-:S00]  /*27f0*/  BRA `(.L_x_4) ;  /* 0xfffffffc00fc7947 */ /* 0x000fc0000383ffff */
[----:B------:R-:W-:-:S00]  /*2800*/  NOP ;  /* 0x0000000000007918 */ /* 0x000fc00000000000 */
[----:B------:R-:W-:-:S00]  /*2810*/  NOP ;  /* 0x0000000000007918 */ /* 0x000fc00000000000 */
[----:B------:R-:W-:-:S00]  /*2820*/  NOP ;  /* 0x0000000000007918 */ /* 0x000fc00000000000 */
[----:B------:R-:W-:-:S00]  /*2830*/  NOP ;  /* 0x0000000000007918 */ /* 0x000fc00000000000 */
[----:B------:R-:W-:-:S00]  /*2840*/  NOP ;  /* 0x0000000000007918 */ /* 0x000fc00000000000 */
[----:B------:R-:W-:-:S00]  /*2850*/  NOP ;  /* 0x0000000000007918 */ /* 0x000fc00000000000 */
[----:B------:R-:W-:-:S00]  /*2860*/  NOP ;  /* 0x0000000000007918 */ /* 0x000fc00000000000 */
[----:B------:R-:W-:-:S00]  /*2870*/  NOP ;  /* 0x0000000000007918 */ /* 0x000fc00000000000 */
.L_x_5:


//--------------------- .nv.shared.mymatmul_kernel0 --------------------------
	.section	.nv.shared.mymatmul_kernel0,"aw",@nobits
	.sectionflags	@""
	.align	4
.nv.shared.mymatmul_kernel0:
	.zero		21504


//--------------------- .nv.shared.reserved.0     --------------------------
	.section	.nv.shared.reserved.0,"aw",@nobits
	.weak		__nv_reservedSMEM_offset_0_alias
	.size		__nv_reservedSMEM_offset_0_alias, 0, 64
	.other		__nv_reservedSMEM_offset_0_alias,@"STO_CUDA_RESERVED_SHARED STV_DEFAULT"
__nv_reservedSMEM_offset_0_alias:
	.zero		0
	.zero		64


//--------------------- .nv.constant0.mymatmul_kernel0 --------------------------
	.section	.nv.constant0.mymatmul_kernel0,"a",@progbits
	.sectionflags	@""
	.align	4
.nv.constant0.mymatmul_kernel0:
	.zero		920


//--------------------- SYMBOLS --------------------------

	.type		.nv.reservedSmem.offset0,@object
	.size		.nv.reservedSmem.offset0,0x4
	.type		.nv.reservedSmem.cap,@object
	.size		.nv.reservedSmem.cap,0x4
